//
// Generated by NVIDIA NVVM Compiler
//
// Compiler Build ID: CL-36424714
// Cuda compilation tools, release 13.0, V13.0.88
// Based on NVVM 20.0.0
//

.version 9.0
.target sm_100
.address_size 64

	// .globl	_Z10add_matrixPfS_S_ii

.visible .entry _Z10add_matrixPfS_S_ii(
	.param .u64 .ptr .align 1 _Z10add_matrixPfS_S_ii_param_0,
	.param .u64 .ptr .align 1 _Z10add_matrixPfS_S_ii_param_1,
	.param .u64 .ptr .align 1 _Z10add_matrixPfS_S_ii_param_2,
	.param .u32 _Z10add_matrixPfS_S_ii_param_3,
	.param .u32 _Z10add_matrixPfS_S_ii_param_4
)
{
	.reg .pred 	%p<4>;
	.reg .b32 	%r<14>;
	.reg .b32 	%f<4>;
	.reg .b64 	%rd<11>;

	ld.param.u64 	%rd1, [_Z10add_matrixPfS_S_ii_param_0];
	ld.param.u64 	%rd2, [_Z10add_matrixPfS_S_ii_param_1];
	ld.param.u64 	%rd3, [_Z10add_matrixPfS_S_ii_param_2];
	ld.param.u32 	%r4, [_Z10add_matrixPfS_S_ii_param_3];
	ld.param.u32 	%r5, [_Z10add_matrixPfS_S_ii_param_4];
	mov.u32 	%r6, %tid.x;
	mov.u32 	%r7, %ctaid.x;
	mov.u32 	%r8, %ntid.x;
	mad.lo.s32 	%r1, %r7, %r8, %r6;
	mov.u32 	%r9, %tid.y;
	mov.u32 	%r10, %ctaid.y;
	mov.u32 	%r11, %ntid.y;
	mad.lo.s32 	%r12, %r10, %r11, %r9;
	setp.ge.s32 	%p1, %r1, %r4;
	setp.ge.s32 	%p2, %r12, %r5;
	or.pred  	%p3, %p1, %p2;
	@%p3 bra 	$L__BB0_2;
	cvta.to.global.u64 	%rd4, %rd1;
	cvta.to.global.u64 	%rd5, %rd2;
	cvta.to.global.u64 	%rd6, %rd3;
	mad.lo.s32 	%r13, %r5, %r1, %r12;
	mul.wide.s32 	%rd7, %r13, 4;
	add.s64 	%rd8, %rd4, %rd7;
	ld.global.f32 	%f1, [%rd8];
	add.s64 	%rd9, %rd5, %rd7;
	ld.global.f32 	%f2, [%rd9];
	add.f32 	%f3, %f1, %f2;
	add.s64 	%rd10, %rd6, %rd7;
	st.global.f32 	[%rd10], %f3;
$L__BB0_2:
	ret;

}


// ===== COMPILED SASS (sm_100) =====

	.target	sm_100

	.elftype	@"ET_EXEC"


//--------------------- .note.nv.tkinfo           --------------------------
	.section	.note.nv.tkinfo,"",@"SHT_NOTE"
	.sectionflags	@"SHF_NOTE_NV_TKINFO"
	.tkinfo
        /*0018*/ 	.word	0x00000002
        /*0030*/ 	.string	""
        /*0030*/ 	.string	"ptxas"
        /*0030*/ 	.string	"Cuda compilation tools, release 13.0, V13.0.88"
        /*0030*/ 	.string	"Build cuda_13.0.r13.0/compiler.36424714_0"
        /*0030*/ 	.string	"-arch sm_100 -m 64 "



//--------------------- .note.nv.cuinfo           --------------------------
	.section	.note.nv.cuinfo,"",@"SHT_NOTE"
	.sectionflags	@"SHF_NOTE_NV_CUINFO"
        /*0018*/ 	.short	0x0002
        /*001a*/ 	.short	0x0064
        /*001c*/ 	.short	0x0082
	.zero		2


//--------------------- .nv.info                  --------------------------
	.section	.nv.info,"",@"SHT_CUDA_INFO"
	.align	4


	//----- nvinfo : EIATTR_REGCOUNT
	.align		4
        /*0000*/ 	.byte	0x04, 0x2f
        /*0002*/ 	.short	(.L_1 - .L_0)
	.align		4
.L_0:
        /*0004*/ 	.word	index@(_Z10add_matrixPfS_S_ii)
        /*0008*/ 	.word	0x0000000c


	//----- nvinfo : EIATTR_FRAME_SIZE
	.align		4
.L_1:
        /*000c*/ 	.byte	0x04, 0x11
        /*000e*/ 	.short	(.L_3 - .L_2)
	.align		4
.L_2:
        /*0010*/ 	.word	index@(_Z10add_matrixPfS_S_ii)
        /*0014*/ 	.word	0x00000000


	//----- nvinfo : EIATTR_MIN_STACK_SIZE
	.align		4
.L_3:
        /*0018*/ 	.byte	0x04, 0x12
        /*001a*/ 	.short	(.L_5 - .L_4)
	.align		4
.L_4:
        /*001c*/ 	.word	index@(_Z10add_matrixPfS_S_ii)
        /*0020*/ 	.word	0x00000000
.L_5:


//--------------------- .nv.compat                --------------------------
	.section	.nv.compat,"",@"SHT_CUDA_COMPAT_INFO"
	.align	4
        /*0000*/ 	.byte	0x02, 0x09, 0x00, 0x00, 0x02, 0x02, 0x01, 0x00, 0x02, 0x05, 0x05, 0x00, 0x03, 0x07, 0x01, 0x01
        /*0010*/ 	.byte	0x02, 0x03, 0x00, 0x00, 0x02, 0x06, 0x01, 0x00, 0x04, 0x0b, 0x08, 0x00, 0x09, 0x00, 0x00, 0x00
        /*0020*/ 	.byte	0x00, 0x00, 0x00, 0x00


//--------------------- .nv.info._Z10add_matrixPfS_S_ii --------------------------
	.section	.nv.info._Z10add_matrixPfS_S_ii,"",@"SHT_CUDA_INFO"
	.sectionflags	@""
	.align	4


	//----- nvinfo : EIATTR_CUDA_API_VERSION
	.align		4
        /*0000*/ 	.byte	0x04, 0x37
        /*0002*/ 	.short	(.L_7 - .L_6)
.L_6:
        /*0004*/ 	.word	0x00000082


	//----- nvinfo : EIATTR_KPARAM_INFO
	.align		4
.L_7:
        /*0008*/ 	.byte	0x04, 0x17
        /*000a*/ 	.short	(.L_9 - .L_8)
.L_8:
        /*000c*/ 	.word	0x00000000
        /*0010*/ 	.short	0x0004
        /*0012*/ 	.short	0x001c
        /*0014*/ 	.byte	0x00, 0xf0, 0x11, 0x00


	//----- nvinfo : EIATTR_KPARAM_INFO
	.align		4
.L_9:
        /*0018*/ 	.byte	0x04, 0x17
        /*001a*/ 	.short	(.L_11 - .L_10)
.L_10:
        /*001c*/ 	.word	0x00000000
        /*0020*/ 	.short	0x0003
        /*0022*/ 	.short	0x0018
        /*0024*/ 	.byte	0x00, 0xf0, 0x11, 0x00


	//----- nvinfo : EIATTR_KPARAM_INFO
	.align		4
.L_11:
        /*0028*/ 	.byte	0x04, 0x17
        /*002a*/ 	.short	(.L_13 - .L_12)
.L_12:
        /*002c*/ 	.word	0x00000000
        /*0030*/ 	.short	0x0002
        /*0032*/ 	.short	0x0010
        /*0034*/ 	.byte	0x00, 0xf5, 0x21, 0x00


	//----- nvinfo : EIATTR_KPARAM_INFO
	.align		4
.L_13:
        /*0038*/ 	.byte	0x04, 0x17
        /*003a*/ 	.short	(.L_15 - .L_14)
.L_14:
        /*003c*/ 	.word	0x00000000
        /*0040*/ 	.short	0x0001
        /*0042*/ 	.short	0x0008
        /*0044*/ 	.byte	0x00, 0xf5, 0x21, 0x00


	//----- nvinfo : EIATTR_KPARAM_INFO
	.align		4
.L_15:
        /*0048*/ 	.byte	0x04, 0x17
        /*004a*/ 	.short	(.L_17 - .L_16)
.L_16:
        /*004c*/ 	.word	0x00000000
        /*0050*/ 	.short	0x0000
        /*0052*/ 	.short	0x0000
        /*0054*/ 	.byte	0x00, 0xf5, 0x21, 0x00


	//----- nvinfo : EIATTR_SPARSE_MMA_MASK
	.align		4
.L_17:
        /*0058*/ 	.byte	0x03, 0x50
        /*005a*/ 	.short	0x0000


	//----- nvinfo : EIATTR_MAXREG_COUNT
	.align		4
        /*005c*/ 	.byte	0x03, 0x1b
        /*005e*/ 	.short	0x00ff


	//----- nvinfo : EIATTR_MERCURY_ISA_VERSION
	.align		4
        /*0060*/ 	.byte	0x03, 0x5f
        /*0062*/ 	.short	0x0101


	//----- nvinfo : EIATTR_VRC_CTA_INIT_COUNT
	.align		4
        /*0064*/ 	.byte	0x02, 0x4a
	.zero		1
	.zero		1


	//----- nvinfo : EIATTR_EXIT_INSTR_OFFSETS
	.align		4
        /*0068*/ 	.byte	0x04, 0x1c
        /*006a*/ 	.short	(.L_19 - .L_18)


	//   ....[0]....
.L_18:
        /*006c*/ 	.word	0x000000c0


	//   ....[1]....
        /*0070*/ 	.word	0x00000190


	//----- nvinfo : EIATTR_CBANK_PARAM_SIZE
	.align		4
.L_19:
        /*0074*/ 	.byte	0x03, 0x19
        /*0076*/ 	.short	0x0020


	//----- nvinfo : EIATTR_PARAM_CBANK
	.align		4
        /*0078*/ 	.byte	0x04, 0x0a
        /*007a*/ 	.short	(.L_21 - .L_20)
	.align		4
.L_20:
        /*007c*/ 	.word	index@(.nv.constant0._Z10add_matrixPfS_S_ii)
        /*0080*/ 	.short	0x0380
        /*0082*/ 	.short	0x0020


	//----- nvinfo : EIATTR_SW_WAR
	.align		4
.L_21:
        /*0084*/ 	.byte	0x04, 0x36
        /*0086*/ 	.short	(.L_23 - .L_22)
.L_22:
        /*0088*/ 	.word	0x00000008
.L_23:


//--------------------- .nv.callgraph             --------------------------
	.section	.nv.callgraph,"",@"SHT_CUDA_CALLGRAPH"
	.align	4
	.sectionentsize	8
	.align		4
        /*0000*/ 	.word	0x00000000
	.align		4
        /*0004*/ 	.word	0xffffffff
	.align		4
        /*0008*/ 	.word	0x00000000
	.align		4
        /*000c*/ 	.word	0xfffffffe
	.align		4
        /*0010*/ 	.word	0x00000000
	.align		4
        /*0014*/ 	.word	0xfffffffd
	.align		4
        /*0018*/ 	.word	0x00000000
	.align		4
        /*001c*/ 	.word	0xfffffffc


//--------------------- .text._Z10add_matrixPfS_S_ii --------------------------
	.section	.text._Z10add_matrixPfS_S_ii,"ax",@progbits
	.align	128
        .global         _Z10add_matrixPfS_S_ii
        .type           _Z10add_matrixPfS_S_ii,@function
        .size           _Z10add_matrixPfS_S_ii,(.L_x_1 - _Z10add_matrixPfS_S_ii)
        .other          _Z10add_matrixPfS_S_ii,@"STO_CUDA_ENTRY STV_DEFAULT"
_Z10add_matrixPfS_S_ii:
.text._Z10add_matrixPfS_S_ii:
[----:B------:R-:W-:Y:S01]  /*0000*/  LDC R1, c[0x0][0x37c] ;  /* 0x0000df00ff017b82 */ /* 0x000fe20000000800 */
[----:B------:R-:W0:Y:S07]  /*0010*/  S2R R7, SR_TID.Y ;  /* 0x0000000000077919 */ /* 0x000e2e0000002200 */
[----:B------:R-:W1:Y:S01]  /*0020*/  LDC R3, c[0x0][0x360] ;  /* 0x0000d800ff037b82 */ /* 0x000e620000000800 */
[----:B------:R-:W2:Y:S01]  /*0030*/  LDCU.64 UR6, c[0x0][0x398] ;  /* 0x00007300ff0677ac */ /* 0x000ea20008000a00 */
[----:B------:R-:W1:Y:S06]  /*0040*/  S2R R0, SR_TID.X ;  /* 0x0000000000007919 */ /* 0x000e6c0000002100 */
[----:B------:R-:W0:Y:S08]  /*0050*/  S2UR UR5, SR_CTAID.Y ;  /* 0x00000000000579c3 */ /* 0x000e300000002600 */
[----:B------:R-:W0:Y:S08]  /*0060*/  LDC R2, c[0x0][0x364] ;  /* 0x0000d900ff027b82 */ /* 0x000e300000000800 */
[----:B------:R-:W1:Y:S01]  /*0070*/  S2UR UR4, SR_CTAID.X ;  /* 0x00000000000479c3 */ /* 0x000e620000002500 */
[----:B0-----:R-:W-:-:S05]  /*0080*/  IMAD R7, R2, UR5, R7 ;  /* 0x0000000502077c24 */ /* 0x001fca000f8e0207 */
[----:B--2---:R-:W-:Y:S01]  /*0090*/  ISETP.GE.AND P0, PT, R7, UR7, PT ;  /* 0x0000000707007c0c */ /* 0x004fe2000bf06270 */
[----:B-1----:R-:W-:-:S05]  /*00a0*/  IMAD R0, R3, UR4, R0 ;  /* 0x0000000403007c24 */ /* 0x002fca000f8e0200 */
[----:B------:R-:W-:-:S13]  /*00b0*/  ISETP.GE.OR P0, PT, R0, UR6, P0 ;  /* 0x0000000600007c0c */ /* 0x000fda0008706670 */
[----:B------:R-:W-:Y:S05]  /*00c0*/  @P0 EXIT ;  /* 0x000000000000094d */ /* 0x000fea0003800000 */
[----:B------:R-:W0:Y:S01]  /*00d0*/  LDC.64 R2, c[0x0][0x380] ;  /* 0x0000e000ff027b82 */ /* 0x000e220000000a00 */
[----:B------:R-:W1:Y:S01]  /*00e0*/  LDCU.64 UR4, c[0x0][0x358] ;  /* 0x00006b00ff0477ac */ /* 0x000e620008000a00 */
[----:B------:R-:W-:-:S06]  /*00f0*/  IMAD R9, R0, UR7, R7 ;  /* 0x0000000700097c24 */ /* 0x000fcc000f8e0207 */
[----:B------:R-:W2:Y:S08]  /*0100*/  LDC.64 R4, c[0x0][0x388] ;  /* 0x0000e200ff047b82 */ /* 0x000eb00000000a00 */
[----:B------:R-:W3:Y:S01]  /*0110*/  LDC.64 R6, c[0x0][0x390] ;  /* 0x0000e400ff067b82 */ /* 0x000ee20000000a00 */
[----:B0-----:R-:W-:-:S06]  /*0120*/  IMAD.WIDE R2, R9, 0x4, R2 ;  /* 0x0000000409027825 */ /* 0x001fcc00078e0202 */
[----:B-1----:R-:W4:Y:S01]  /*0130*/  LDG.E R2, desc[UR4][R2.64] ;  /* 0x0000000402027981 */ /* 0x002f22000c1e1900 */
[----:B--2---:R-:W-:-:S06]  /*0140*/  IMAD.WIDE R4, R9, 0x4, R4 ;  /* 0x0000000409047825 */ /* 0x004fcc00078e0204 */
[----:B------:R-:W4:Y:S01]  /*0150*/  LDG.E R5, desc[UR4][R4.64] ;  /* 0x0000000404057981 */ /* 0x000f22000c1e1900 */
[----:B---3--:R-:W-:-:S04]  /*0160*/  IMAD.WIDE R6, R9, 0x4, R6 ;  /* 0x0000000409067825 */ /* 0x008fc800078e0206 */
[----:B----4-:R-:W-:-:S05]  /*0170*/  FADD R9, R2, R5 ;  /* 0x0000000502097221 */ /* 0x010fca0000000000 */
[----:B------:R-:W-:Y:S01]  /*0180*/  STG.E desc[UR4][R6.64], R9 ;  /* 0x0000000906007986 */ /* 0x000fe2000c101904 */
[----:B------:R-:W-:Y:S05]  /*0190*/  EXIT ;  /* 0x000000000000794d */ /* 0x000fea0003800000 */
.L_x_0:
[----:B------:R-:W-:-:S00]  /*01a0*/  BRA `(.L_x_0) ;  /* 0xfffffffc00fc7947 */ /* 0x000fc0000383ffff */
[----:B------:R-:W-:-:S00]  /*01b0*/  NOP ;  /* 0x0000000000007918 */ /* 0x000fc00000000000 */
        /* <DEDUP_REMOVED lines=12> */
.L_x_1:


//--------------------- .nv.shared.reserved.0     --------------------------
	.section	.nv.shared.reserved.0,"aw",@nobits
	.weak		__nv_reservedSMEM_offset_0_alias
	.size		__nv_reservedSMEM_offset_0_alias, 0, 64
	.other		__nv_reservedSMEM_offset_0_alias,@"STO_CUDA_RESERVED_SHARED STV_DEFAULT"
__nv_reservedSMEM_offset_0_alias:
	.zero		0
	.zero		64


//--------------------- .nv.constant0._Z10add_matrixPfS_S_ii --------------------------
	.section	.nv.constant0._Z10add_matrixPfS_S_ii,"a",@progbits
	.sectionflags	@""
	.align	4
.nv.constant0._Z10add_matrixPfS_S_ii:
	.zero		928


//--------------------- SYMBOLS --------------------------

	.type		.nv.reservedSmem.offset0,@object
	.size		.nv.reservedSmem.offset0,0x4
